	.headerflags	@"EF_CUDA_TEXMODE_UNIFIED EF_CUDA_64BIT_ADDRESS EF_CUDA_SM89 EF_CUDA_VIRTUAL_SM(EF_CUDA_SM89)"
	.elftype	@"ET_EXEC"


//--------------------- .nv.info                  --------------------------
	.section	.nv.info,"",@"SHT_CUDA_INFO"
	.align	4


	//----- nvinfo : EIATTR_REGCOUNT
	.align		4
        /*0000*/ 	.byte	0x04, 0x2f
        /*0002*/ 	.short	(.L_1 - .L_0)
	.align		4
.L_0:
        /*0004*/ 	.word	index@(_cross_entropy_backward_0d1d2d3d4d5d)
        /*0008*/ 	.word	0x00000028


	//----- nvinfo : EIATTR_MAX_STACK_SIZE
	.align		4
.L_1:
        /*000c*/ 	.byte	0x04, 0x23
        /*000e*/ 	.short	(.L_3 - .L_2)
	.align		4
.L_2:
        /*0010*/ 	.word	index@(_cross_entropy_backward_0d1d2d3d4d5d)
        /*0014*/ 	.word	0x00000000


	//----- nvinfo : EIATTR_MIN_STACK_SIZE
	.align		4
.L_3:
        /*0018*/ 	.byte	0x04, 0x12
        /*001a*/ 	.short	(.L_5 - .L_4)
	.align		4
.L_4:
        /*001c*/ 	.word	index@(_cross_entropy_backward_0d1d2d3d4d5d)
        /*0020*/ 	.word	0x00000000


	//----- nvinfo : EIATTR_FRAME_SIZE
	.align		4
.L_5:
        /*0024*/ 	.byte	0x04, 0x11
        /*0026*/ 	.short	(.L_7 - .L_6)
	.align		4
.L_6:
        /*0028*/ 	.word	index@(_cross_entropy_backward_0d1d2d3d4d5d)
        /*002c*/ 	.word	0x00000000
.L_7:


//--------------------- .nv.info._cross_entropy_backward_0d1d2d3d4d5d --------------------------
	.section	.nv.info._cross_entropy_backward_0d1d2d3d4d5d,"",@"SHT_CUDA_INFO"
	.align	4


	//----- nvinfo : EIATTR_CUDA_API_VERSION
	.align		4
        /*0000*/ 	.byte	0x04, 0x37
        /*0002*/ 	.short	(.L_9 - .L_8)
.L_8:
        /*0004*/ 	.word	0x00000079


	//----- nvinfo : EIATTR_PARAM_CBANK
	.align		4
.L_9:
        /*0008*/ 	.byte	0x04, 0x0a
        /*000a*/ 	.short	(.L_11 - .L_10)
	.align		4
.L_10:
        /*000c*/ 	.word	index@(.nv.constant0._cross_entropy_backward_0d1d2d3d4d5d)
        /*0010*/ 	.short	0x0160
        /*0012*/ 	.short	0x0030


	//----- nvinfo : EIATTR_CBANK_PARAM_SIZE
	.align		4
.L_11:
        /*0014*/ 	.byte	0x03, 0x19
        /*0016*/ 	.short	0x0030


	//----- nvinfo : EIATTR_KPARAM_INFO
	.align		4
        /*0018*/ 	.byte	0x04, 0x17
        /*001a*/ 	.short	(.L_13 - .L_12)
.L_12:
        /*001c*/ 	.word	0x00000000
        /*0020*/ 	.short	0x0005
        /*0022*/ 	.short	0x0028
        /*0024*/ 	.byte	0x00, 0xf0, 0x21, 0x00


	//----- nvinfo : EIATTR_KPARAM_INFO
	.align		4
.L_13:
        /*0028*/ 	.byte	0x04, 0x17
        /*002a*/ 	.short	(.L_15 - .L_14)
.L_14:
        /*002c*/ 	.word	0x00000000
        /*0030*/ 	.short	0x0004
        /*0032*/ 	.short	0x0020
        /*0034*/ 	.byte	0x00, 0xf0, 0x21, 0x00


	//----- nvinfo : EIATTR_KPARAM_INFO
	.align		4
.L_15:
        /*0038*/ 	.byte	0x04, 0x17
        /*003a*/ 	.short	(.L_17 - .L_16)
.L_16:
        /*003c*/ 	.word	0x00000000
        /*0040*/ 	.short	0x0003
        /*0042*/ 	.short	0x0018
        /*0044*/ 	.byte	0x00, 0xf0, 0x11, 0x00


	//----- nvinfo : EIATTR_KPARAM_INFO
	.align		4
.L_17:
        /*0048*/ 	.byte	0x04, 0x17
        /*004a*/ 	.short	(.L_19 - .L_18)
.L_18:
        /*004c*/ 	.word	0x00000000
        /*0050*/ 	.short	0x0002
        /*0052*/ 	.short	0x0010
        /*0054*/ 	.byte	0x00, 0xf0, 0x21, 0x00


	//----- nvinfo : EIATTR_KPARAM_INFO
	.align		4
.L_19:
        /*0058*/ 	.byte	0x04, 0x17
        /*005a*/ 	.short	(.L_21 - .L_20)
.L_20:
        /*005c*/ 	.word	0x00000000
        /*0060*/ 	.short	0x0001
        /*0062*/ 	.short	0x0008
        /*0064*/ 	.byte	0x00, 0xf0, 0x11, 0x00


	//----- nvinfo : EIATTR_KPARAM_INFO
	.align		4
.L_21:
        /*0068*/ 	.byte	0x04, 0x17
        /*006a*/ 	.short	(.L_23 - .L_22)
.L_22:
        /*006c*/ 	.word	0x00000000
        /*0070*/ 	.short	0x0000
        /*0072*/ 	.short	0x0000
        /*0074*/ 	.byte	0x00, 0xf0, 0x21, 0x00


	//----- nvinfo : EIATTR_MAXREG_COUNT
	.align		4
.L_23:
        /*0078*/ 	.byte	0x03, 0x1b
        /*007a*/ 	.short	0x00ff


	//----- nvinfo : EIATTR_EXIT_INSTR_OFFSETS
	.align		4
        /*007c*/ 	.byte	0x04, 0x1c
        /*007e*/ 	.short	(.L_25 - .L_24)


	//   ....[0]....
.L_24:
        /*0080*/ 	.word	0x00001020


	//   ....[1]....
        /*0084*/ 	.word	0x00001040


	//----- nvinfo : EIATTR_MAX_THREADS
	.align		4
.L_25:
        /*0088*/ 	.byte	0x04, 0x05
        /*008a*/ 	.short	(.L_27 - .L_26)
.L_26:
        /*008c*/ 	.word	0x00000100
        /*0090*/ 	.word	0x00000001
        /*0094*/ 	.word	0x00000001
.L_27:


//--------------------- .nv.constant0._cross_entropy_backward_0d1d2d3d4d5d --------------------------
	.section	.nv.constant0._cross_entropy_backward_0d1d2d3d4d5d,"a",@progbits
	.align	4
.nv.constant0._cross_entropy_backward_0d1d2d3d4d5d:
	.zero		400


//--------------------- .text._cross_entropy_backward_0d1d2d3d4d5d --------------------------
	.section	.text._cross_entropy_backward_0d1d2d3d4d5d,"ax",@progbits
	.sectioninfo	@"SHI_REGISTERS=40"
	.align	128
        .global         _cross_entropy_backward_0d1d2d3d4d5d
        .type           _cross_entropy_backward_0d1d2d3d4d5d,@function
        .size           _cross_entropy_backward_0d1d2d3d4d5d,(.L_x_1 - _cross_entropy_backward_0d1d2d3d4d5d)
        .other          _cross_entropy_backward_0d1d2d3d4d5d,@"STO_CUDA_ENTRY STV_DEFAULT"
_cross_entropy_backward_0d1d2d3d4d5d:
.text._cross_entropy_backward_0d1d2d3d4d5d:
[----:B------:R-:W-:-:S02]  /*0000*/  MOV R1, c[0x0][0x28] ;  /* 0x00000a0000017a02 */ /* 0x000fc40000000f00 */
[----:B------:R-:W0:Y:S01]  /*0010*/  S2R R18, SR_CTAID.X ;  /* 0x0000000000127919 */ /* 0x000e220000002500 */
[----:B------:R-:W-:Y:S01]  /*0020*/  MOV R3, 0x8 ;  /* 0x0000000800037802 */ /* 0x000fe20000000f00 */
[----:B------:R-:W-:-:S04]  /*0030*/  ULDC.64 UR4, c[0x0][0x118] ;  /* 0x0000460000047ab9 */ /* 0x000fc80000000a00 */
[----:B0-----:R-:W-:-:S05]  /*0040*/  IMAD.WIDE R2, R18, R3, c[0x0][0x188] ;  /* 0x0000620012027625 */ /* 0x001fca00078e0203 */
[----:B------:R0:W2:Y:S01]  /*0050*/  LDG.E R13, [R2.64] ;  /* 0x00000004020d7981 */ /* 0x0000a2000c1e1900 */
[----:B------:R-:W-:Y:S01]  /*0060*/  MOV R5, c[0x0][0x168] ;  /* 0x00005a0000057a02 */ /* 0x000fe20000000f00 */
[----:B------:R-:W-:Y:S01]  /*0070*/  CS2R R10, SRZ ;  /* 0x00000000000a7805 */ /* 0x000fe2000001ff00 */
[----:B------:R-:W-:Y:S01]  /*0080*/  SHF.R.S32.HI R15, RZ, 0x1f, R18 ;  /* 0x0000001fff0f7819 */ /* 0x000fe20000011412 */
[----:B------:R-:W1:Y:S01]  /*0090*/  S2R R0, SR_TID.X ;  /* 0x0000000000007919 */ /* 0x000e620000002100 */
[----:B------:R-:W-:-:S03]  /*00a0*/  SHF.R.S32.HI R5, RZ, 0x1f, R5 ;  /* 0x0000001fff057819 */ /* 0x000fc60000011405 */
[----:B------:R-:W3:Y:S02]  /*00b0*/  S2R R7, SR_CTAID.Y ;  /* 0x0000000000077919 */ /* 0x000ee40000002600 */
[----:B------:R-:W-:Y:S02]  /*00c0*/  IMAD R6, R5, R18, RZ ;  /* 0x0000001205067224 */ /* 0x000fe400078e02ff */
[----:B------:R-:W-:-:S04]  /*00d0*/  IMAD.WIDE.U32 R4, R18, c[0x0][0x168], RZ ;  /* 0x00005a0012047a25 */ /* 0x000fc800078e00ff */
[----:B------:R-:W-:Y:S01]  /*00e0*/  IMAD R9, R15, c[0x0][0x168], R6 ;  /* 0x00005a000f097a24 */ /* 0x000fe200078e0206 */
[----:B0-----:R-:W-:-:S04]  /*00f0*/  LEA R2, P0, R4, c[0x0][0x160], 0x1 ;  /* 0x0000580004027a11 */ /* 0x001fc800078008ff */
[----:B------:R-:W-:Y:S02]  /*0100*/  IADD3 R3, R5, R9, RZ ;  /* 0x0000000905037210 */ /* 0x000fe40007ffe0ff */
[----:B------:R-:W-:Y:S02]  /*0110*/  CS2R R8, SRZ ;  /* 0x0000000000087805 */ /* 0x000fe4000001ff00 */
[----:B------:R-:W-:Y:S02]  /*0120*/  LEA.HI.X R3, R4, c[0x0][0x164], R3, 0x1, P0 ;  /* 0x0000590004037a11 */ /* 0x000fe400000f0c03 */
[----:B------:R-:W-:Y:S02]  /*0130*/  LEA R14, P0, R18, c[0x0][0x180], 0x2 ;  /* 0x00006000120e7a11 */ /* 0x000fe400078010ff */
[----:B-1----:R-:W-:-:S04]  /*0140*/  SHF.L.U32 R0, R0, 0x3, RZ ;  /* 0x0000000300007819 */ /* 0x002fc800000006ff */
[----:B------:R-:W-:-:S04]  /*0150*/  LOP3.LUT R0, R0, 0x7f8, RZ, 0xc0, !PT ;  /* 0x000007f800007812 */ /* 0x000fc800078ec0ff */
[----:B---3--:R-:W-:-:S04]  /*0160*/  LEA R12, R7, R0, 0xc ;  /* 0x00000000070c7211 */ /* 0x008fc800078e60ff */
[C---:B------:R-:W-:Y:S01]  /*0170*/  ISETP.GE.AND P1, PT, R12.reuse, 0x1f500, PT ;  /* 0x0001f5000c00780c */ /* 0x040fe20003f26270 */
[----:B------:R-:W-:Y:S01]  /*0180*/  IMAD.WIDE R2, R12, 0x2, R2 ;  /* 0x000000020c027825 */ /* 0x000fe200078e0202 */
[----:B------:R-:W-:-:S05]  /*0190*/  LEA.HI.X R15, R18, c[0x0][0x184], R15, 0x2, P0 ;  /* 0x00006100120f7a11 */ /* 0x000fca00000f140f */
[----:B------:R0:W3:Y:S06]  /*01a0*/  LDG.E R14, [R14.64] ;  /* 0x000000040e0e7981 */ /* 0x0000ec000c1e1900 */
[----:B------:R-:W4:Y:S01]  /*01b0*/  @!P1 LDG.E.128 R8, [R2.64] ;  /* 0x0000000402089981 */ /* 0x000f22000c1e1d00 */
[----:B------:R-:W-:-:S04]  /*01c0*/  IADD3 R16, R12, 0x800, RZ ;  /* 0x000008000c107810 */ /* 0x000fc80007ffe0ff */
[----:B------:R-:W-:Y:S01]  /*01d0*/  ISETP.GE.AND P0, PT, R16, 0x1f500, PT ;  /* 0x0001f5001000780c */ /* 0x000fe20003f06270 */
[----:B------:R-:W-:Y:S01]  /*01e0*/  CS2R R4, SRZ ;  /* 0x0000000000047805 */ /* 0x000fe2000001ff00 */
[----:B------:R-:W-:-:S11]  /*01f0*/  CS2R R6, SRZ ;  /* 0x0000000000067805 */ /* 0x000fd6000001ff00 */
[----:B------:R-:W5:Y:S01]  /*0200*/  @!P0 LDG.E.128 R4, [R2.64+0x1000] ;  /* 0x0010000402048981 */ /* 0x000f62000c1e1d00 */
[----:B------:R-:W-:Y:S02]  /*0210*/  MOV R0, RZ ;  /* 0x000000ff00007202 */ /* 0x000fe40000000f00 */
[----:B--2---:R-:W-:-:S13]  /*0220*/  ISETP.NE.AND P2, PT, R13, -0x64, PT ;  /* 0xffffff9c0d00780c */ /* 0x004fda0003f45270 */
[----:B------:R-:W-:Y:S01]  /*0230*/  @P2 MOV R19, 0x4 ;  /* 0x0000000400132802 */ /* 0x000fe20000000f00 */
[----:B------:R-:W-:-:S04]  /*0240*/  @P2 IMAD R18, R18, c[0x0][0x178], RZ ;  /* 0x00005e0012122a24 */ /* 0x000fc800078e02ff */
[----:B------:R-:W-:-:S05]  /*0250*/  @P2 IMAD.WIDE R18, R18, R19, c[0x0][0x170] ;  /* 0x00005c0012122625 */ /* 0x000fca00078e0213 */
[----:B------:R1:W2:Y:S01]  /*0260*/  @P2 LDG.E R0, [R18.64] ;  /* 0x0000000412002981 */ /* 0x0002a2000c1e1900 */
[----:B----4-:R-:W-:-:S05]  /*0270*/  SEL R8, R8, 0xff80ff80, !P1 ;  /* 0xff80ff8008087807 */ /* 0x010fca0004800000 */
[C---:B0-----:R-:W-:Y:S01]  /*0280*/  IMAD.U32 R15, R8.reuse, 0x10000, RZ ;  /* 0x00010000080f7824 */ /* 0x041fe200078e00ff */
[----:B------:R-:W-:-:S03]  /*0290*/  PRMT R8, R8, 0x7632, R8 ;  /* 0x0000763208087816 */ /* 0x000fc60000000008 */
[----:B---3--:R-:W-:-:S04]  /*02a0*/  FADD R15, R15, -R14 ;  /* 0x8000000e0f0f7221 */ /* 0x008fc80000000000 */
[----:B------:R-:W-:Y:S01]  /*02b0*/  FMUL R17, R15, 1.4426950216293334961 ;  /* 0x3fb8aa3b0f117820 */ /* 0x000fe20000400000 */
[----:B------:R-:W-:Y:S02]  /*02c0*/  SHF.L.U32 R15, R8, 0x10, RZ ;  /* 0x00000010080f7819 */ /* 0x000fe400000006ff */
[----:B------:R-:W-:Y:S02]  /*02d0*/  SEL R8, R9, 0xff80ff80, !P1 ;  /* 0xff80ff8009087807 */ /* 0x000fe40004800000 */
[----:B------:R-:W-:Y:S02]  /*02e0*/  FSETP.GEU.AND P6, PT, R17, -126, PT ;  /* 0xc2fc00001100780b */ /* 0x000fe40003fce000 */
[----:B------:R-:W-:Y:S01]  /*02f0*/  SHF.L.U32 R9, R8, 0x10, RZ ;  /* 0x0000001008097819 */ /* 0x000fe200000006ff */
[----:B------:R-:W-:-:S04]  /*0300*/  FADD R15, R15, -R14 ;  /* 0x8000000e0f0f7221 */ /* 0x000fc80000000000 */
[----:B------:R-:W-:Y:S01]  /*0310*/  FADD R9, R9, -R14 ;  /* 0x8000000e09097221 */ /* 0x000fe20000000000 */
[----:B------:R-:W-:-:S03]  /*0320*/  FMUL R20, R15, 1.4426950216293334961 ;  /* 0x3fb8aa3b0f147820 */ /* 0x000fc60000400000 */
[----:B-1----:R-:W-:Y:S01]  /*0330*/  FMUL R19, R9, 1.4426950216293334961 ;  /* 0x3fb8aa3b09137820 */ /* 0x002fe20000400000 */
[----:B------:R-:W-:Y:S01]  /*0340*/  PRMT R8, R8, 0x7632, R8 ;  /* 0x0000763208087816 */ /* 0x000fe20000000008 */
[----:B------:R-:W-:-:S03]  /*0350*/  @!P6 FMUL R17, R17, 0.5 ;  /* 0x3f0000001111e820 */ /* 0x000fc60000400000 */
[----:B------:R-:W-:Y:S02]  /*0360*/  FSETP.GEU.AND P2, PT, R19, -126, PT ;  /* 0xc2fc00001300780b */ /* 0x000fe40003f4e000 */
[----:B------:R-:W-:Y:S02]  /*0370*/  SHF.L.U32 R9, R8, 0x10, RZ ;  /* 0x0000001008097819 */ /* 0x000fe400000006ff */
[----:B------:R-:W-:Y:S01]  /*0380*/  FSETP.GEU.AND P4, PT, R20, -126, PT ;  /* 0xc2fc00001400780b */ /* 0x000fe20003f8e000 */
[----:B------:R-:W0:Y:S01]  /*0390*/  MUFU.EX2 R17, R17 ;  /* 0x0000001100117308 */ /* 0x000e220000000800 */
[----:B------:R-:W-:Y:S01]  /*03a0*/  SEL R10, R10, 0xff80ff80, !P1 ;  /* 0xff80ff800a0a7807 */ /* 0x000fe20004800000 */
[----:B------:R-:W-:-:S04]  /*03b0*/  FADD R15, R9, -R14 ;  /* 0x8000000e090f7221 */ /* 0x000fc80000000000 */
[----:B------:R-:W-:Y:S01]  /*03c0*/  FMUL R18, R15, 1.4426950216293334961 ;  /* 0x3fb8aa3b0f127820 */ /* 0x000fe20000400000 */
[C---:B------:R-:W-:Y:S01]  /*03d0*/  SHF.L.U32 R15, R10.reuse, 0x10, RZ ;  /* 0x000000100a0f7819 */ /* 0x040fe200000006ff */
[----:B------:R-:W-:Y:S01]  /*03e0*/  @!P2 FMUL R19, R19, 0.5 ;  /* 0x3f0000001313a820 */ /* 0x000fe20000400000 */
[----:B------:R-:W-:-:S03]  /*03f0*/  PRMT R10, R10, 0x7632, R10 ;  /* 0x000076320a0a7816 */ /* 0x000fc6000000000a */
[----:B------:R-:W-:Y:S01]  /*0400*/  @!P4 FMUL R20, R20, 0.5 ;  /* 0x3f0000001414c820 */ /* 0x000fe20000400000 */
[----:B------:R-:W-:Y:S01]  /*0410*/  FADD R15, R15, -R14 ;  /* 0x8000000e0f0f7221 */ /* 0x000fe20000000000 */
[----:B------:R-:W1:Y:S01]  /*0420*/  MUFU.EX2 R19, R19 ;  /* 0x0000001300137308 */ /* 0x000e620000000800 */
[----:B------:R-:W-:Y:S01]  /*0430*/  ISETP.NE.AND P3, PT, R12, R13, PT ;  /* 0x0000000d0c00720c */ /* 0x000fe20003f65270 */
[----:B0-----:R-:W-:Y:S01]  /*0440*/  @!P6 FMUL R17, R17, R17 ;  /* 0x000000111111e220 */ /* 0x001fe20000400000 */
[----:B------:R-:W-:-:S05]  /*0450*/  FSETP.GEU.AND P6, PT, R18, -126, PT ;  /* 0xc2fc00001200780b */ /* 0x000fca0003fce000 */
[----:B------:R0:W3:Y:S01]  /*0460*/  MUFU.EX2 R9, R20 ;  /* 0x0000001400097308 */ /* 0x0000e20000000800 */
[----:B------:R-:W-:Y:S02]  /*0470*/  IADD3 R8, R12, 0x1, RZ ;  /* 0x000000010c087810 */ /* 0x000fe40007ffe0ff */
[----:B------:R-:W-:Y:S01]  /*0480*/  SEL R21, R11, 0xff80ff80, !P1 ;  /* 0xff80ff800b157807 */ /* 0x000fe20004800000 */
[----:B0-----:R-:W-:Y:S01]  /*0490*/  FMUL R20, R15, 1.4426950216293334961 ;  /* 0x3fb8aa3b0f147820 */ /* 0x001fe20000400000 */
[----:B------:R-:W-:Y:S02]  /*04a0*/  SHF.L.U32 R15, R10, 0x10, RZ ;  /* 0x000000100a0f7819 */ /* 0x000fe400000006ff */
[----:B------:R-:W-:-:S03]  /*04b0*/  ISETP.NE.AND P5, PT, R8, R13, PT ;  /* 0x0000000d0800720c */ /* 0x000fc60003fa5270 */
[----:B------:R-:W-:Y:S01]  /*04c0*/  FADD R11, R15, -R14 ;  /* 0x8000000e0f0b7221 */ /* 0x000fe20000000000 */
[----:B------:R-:W-:-:S03]  /*04d0*/  IADD3 R8, R12, 0x2, RZ ;  /* 0x000000020c087810 */ /* 0x000fc60007ffe0ff */
[----:B------:R-:W-:Y:S01]  /*04e0*/  FMUL R22, R11, 1.4426950216293334961 ;  /* 0x3fb8aa3b0b167820 */ /* 0x000fe20000400000 */
[----:B------:R-:W-:Y:S01]  /*04f0*/  @!P3 FADD R17, R17, -1 ;  /* 0xbf8000001111b421 */ /* 0x000fe20000000000 */
[----:B------:R-:W-:Y:S01]  /*0500*/  ISETP.NE.AND P3, PT, R8, R13, PT ;  /* 0x0000000d0800720c */ /* 0x000fe20003f65270 */
[----:B------:R-:W-:Y:S01]  /*0510*/  @!P6 FMUL R18, R18, 0.5 ;  /* 0x3f0000001212e820 */ /* 0x000fe20000400000 */
[----:B-1----:R-:W-:Y:S01]  /*0520*/  @!P2 FMUL R19, R19, R19 ;  /* 0x000000131313a220 */ /* 0x002fe20000400000 */
[----:B------:R-:W-:Y:S01]  /*0530*/  IMAD.U32 R15, R21, 0x10000, RZ ;  /* 0x00010000150f7824 */ /* 0x000fe200078e00ff */
[----:B------:R-:W-:Y:S01]  /*0540*/  FSETP.GEU.AND P2, PT, R22, -126, PT ;  /* 0xc2fc00001600780b */ /* 0x000fe20003f4e000 */
[----:B---3--:R-:W-:Y:S01]  /*0550*/  @!P4 FMUL R9, R9, R9 ;  /* 0x000000090909c220 */ /* 0x008fe20000400000 */
[----:B------:R-:W0:Y:S01]  /*0560*/  MUFU.EX2 R11, R18 ;  /* 0x00000012000b7308 */ /* 0x000e220000000800 */
[----:B------:R-:W-:Y:S01]  /*0570*/  FSETP.GEU.AND P4, PT, R20, -126, PT ;  /* 0xc2fc00001400780b */ /* 0x000fe20003f8e000 */
[----:B------:R-:W-:Y:S01]  /*0580*/  FADD R15, R15, -R14 ;  /* 0x8000000e0f0f7221 */ /* 0x000fe20000000000 */
[----:B------:R-:W-:-:S02]  /*0590*/  IADD3 R8, R12, 0x3, RZ ;  /* 0x000000030c087810 */ /* 0x000fc40007ffe0ff */
[----:B------:R-:W-:Y:S01]  /*05a0*/  PRMT R10, R21, 0x7632, R10 ;  /* 0x00007632150a7816 */ /* 0x000fe2000000000a */
[----:B------:R-:W-:Y:S01]  /*05b0*/  FMUL R23, R15, 1.4426950216293334961 ;  /* 0x3fb8aa3b0f177820 */ /* 0x000fe20000400000 */
[----:B------:R-:W-:Y:S01]  /*05c0*/  @!P5 FADD R9, R9, -1 ;  /* 0xbf8000000909d421 */ /* 0x000fe20000000000 */
[----:B------:R-:W-:Y:S02]  /*05d0*/  ISETP.NE.AND P5, PT, R8, R13, PT ;  /* 0x0000000d0800720c */ /* 0x000fe40003fa5270 */
[----:B------:R-:W-:Y:S01]  /*05e0*/  SHF.L.U32 R21, R10, 0x10, RZ ;  /* 0x000000100a157819 */ /* 0x000fe200000006ff */
[----:B------:R-:W-:Y:S01]  /*05f0*/  @!P3 FADD R19, R19, -1 ;  /* 0xbf8000001313b421 */ /* 0x000fe20000000000 */
[----:B------:R-:W-:Y:S01]  /*0600*/  FSETP.GEU.AND P3, PT, R23, -126, PT ;  /* 0xc2fc00001700780b */ /* 0x000fe20003f6e000 */
[----:B------:R-:W-:Y:S01]  /*0610*/  @!P2 FMUL R22, R22, 0.5 ;  /* 0x3f0000001616a820 */ /* 0x000fe20000400000 */
[----:B-----5:R-:W-:Y:S01]  /*0620*/  SEL R4, R4, 0xff80ff80, !P0 ;  /* 0xff80ff8004047807 */ /* 0x020fe20004000000 */
[----:B------:R-:W-:Y:S01]  /*0630*/  FADD R10, R21, -R14 ;  /* 0x8000000e150a7221 */ /* 0x000fe20000000000 */
[----:B------:R-:W-:Y:S01]  /*0640*/  @!P4 FMUL R20, R20, 0.5 ;  /* 0x3f0000001414c820 */ /* 0x000fe20000400000 */
[----:B------:R1:W3:Y:S01]  /*0650*/  MUFU.EX2 R15, R22 ;  /* 0x00000016000f7308 */ /* 0x0002e20000000800 */
[----:B0-----:R-:W-:Y:S01]  /*0660*/  @!P6 FMUL R11, R11, R11 ;  /* 0x0000000b0b0be220 */ /* 0x001fe20000400000 */
[----:B------:R-:W-:Y:S01]  /*0670*/  FMUL R24, R10, 1.4426950216293334961 ;  /* 0x3fb8aa3b0a187820 */ /* 0x000fe20000400000 */
[----:B------:R-:W-:-:S02]  /*0680*/  SHF.L.U32 R25, R4, 0x10, RZ ;  /* 0x0000001004197819 */ /* 0x000fc400000006ff */
[----:B------:R-:W-:-:S03]  /*0690*/  @!P5 FADD R11, R11, -1 ;  /* 0xbf8000000b0bd421 */ /* 0x000fc60000000000 */
[----:B------:R-:W0:Y:S01]  /*06a0*/  MUFU.EX2 R21, R20 ;  /* 0x0000001400157308 */ /* 0x000e220000000800 */
[----:B------:R-:W-:Y:S01]  /*06b0*/  FSETP.GEU.AND P5, PT, R24, -126, PT ;  /* 0xc2fc00001800780b */ /* 0x000fe20003fae000 */
[----:B------:R-:W-:Y:S01]  /*06c0*/  FADD R25, R25, -R14 ;  /* 0x8000000e19197221 */ /* 0x000fe20000000000 */
[----:B------:R-:W-:Y:S01]  /*06d0*/  IADD3 R8, R12, 0x4, RZ ;  /* 0x000000040c087810 */ /* 0x000fe20007ffe0ff */
[----:B------:R-:W-:Y:S02]  /*06e0*/  @!P3 FMUL R23, R23, 0.5 ;  /* 0x3f0000001717b820 */ /* 0x000fe40000400000 */
[----:B-1----:R-:W-:Y:S01]  /*06f0*/  FMUL R22, R25, 1.4426950216293334961 ;  /* 0x3fb8aa3b19167820 */ /* 0x002fe20000400000 */
[----:B------:R-:W-:Y:S01]  /*0700*/  ISETP.NE.AND P6, PT, R8, R13, PT ;  /* 0x0000000d0800720c */ /* 0x000fe20003fc5270 */
[----:B---3--:R-:W-:Y:S02]  /*0710*/  @!P2 FMUL R15, R15, R15 ;  /* 0x0000000f0f0fa220 */ /* 0x008fe40000400000 */
[----:B------:R-:W1:Y:S01]  /*0720*/  MUFU.EX2 R23, R23 ;  /* 0x0000001700177308 */ /* 0x000e620000000800 */
[----:B------:R-:W-:-:S02]  /*0730*/  IADD3 R8, R12, 0x5, RZ ;  /* 0x000000050c087810 */ /* 0x000fc40007ffe0ff */
[----:B------:R-:W-:Y:S01]  /*0740*/  FSETP.GEU.AND P2, PT, R22, -126, PT ;  /* 0xc2fc00001600780b */ /* 0x000fe20003f4e000 */
[----:B------:R-:W-:Y:S01]  /*0750*/  @!P5 FMUL R24, R24, 0.5 ;  /* 0x3f0000001818d820 */ /* 0x000fe20000400000 */
[----:B0-----:R-:W-:Y:S01]  /*0760*/  @!P4 FMUL R21, R21, R21 ;  /* 0x000000151515c220 */ /* 0x001fe20000400000 */
[-C--:B------:R-:W-:Y:S02]  /*0770*/  ISETP.NE.AND P4, PT, R8, R13.reuse, PT ;  /* 0x0000000d0800720c */ /* 0x080fe40003f85270 */
[----:B------:R-:W-:Y:S02]  /*0780*/  IADD3 R10, R12, 0x6, RZ ;  /* 0x000000060c0a7810 */ /* 0x000fe40007ffe0ff */
[----:B------:R-:W-:Y:S01]  /*0790*/  SEL R8, R5, 0xff80ff80, !P0 ;  /* 0xff80ff8005087807 */ /* 0x000fe20004000000 */
[----:B------:R-:W-:Y:S01]  /*07a0*/  @!P6 FADD R21, R21, -1 ;  /* 0xbf8000001515e421 */ /* 0x000fe20000000000 */
[----:B------:R-:W0:Y:S01]  /*07b0*/  MUFU.EX2 R5, R24 ;  /* 0x0000001800057308 */ /* 0x000e220000000800 */
[----:B------:R-:W-:-:S02]  /*07c0*/  ISETP.NE.AND P6, PT, R10, R13, PT ;  /* 0x0000000d0a00720c */ /* 0x000fc40003fc5270 */
[----:B------:R-:W-:Y:S02]  /*07d0*/  SHF.L.U32 R25, R8, 0x10, RZ ;  /* 0x0000001008197819 */ /* 0x000fe400000006ff */
[----:B------:R-:W-:Y:S01]  /*07e0*/  IADD3 R10, R12, 0x7, RZ ;  /* 0x000000070c0a7810 */ /* 0x000fe20007ffe0ff */
[----:B------:R-:W-:Y:S01]  /*07f0*/  @!P2 FMUL R22, R22, 0.5 ;  /* 0x3f0000001616a820 */ /* 0x000fe20000400000 */
[----:B------:R-:W-:Y:S01]  /*0800*/  SEL R18, R6, 0xff80ff80, !P0 ;  /* 0xff80ff8006127807 */ /* 0x000fe20004000000 */
[----:B------:R-:W-:Y:S01]  /*0810*/  FADD R20, R25, -R14 ;  /* 0x8000000e19147221 */ /* 0x000fe20000000000 */
[----:B-1----:R-:W-:Y:S01]  /*0820*/  @!P3 FMUL R23, R23, R23 ;  /* 0x000000171717b220 */ /* 0x002fe20000400000 */
[----:B------:R-:W-:Y:S02]  /*0830*/  ISETP.NE.AND P3, PT, R10, R13, PT ;  /* 0x0000000d0a00720c */ /* 0x000fe40003f65270 */
[----:B------:R-:W-:Y:S01]  /*0840*/  SEL R10, R7, 0xff80ff80, !P0 ;  /* 0xff80ff80070a7807 */ /* 0x000fe20004000000 */
[----:B------:R-:W-:Y:S01]  /*0850*/  FMUL R20, R20, 1.4426950216293334961 ;  /* 0x3fb8aa3b14147820 */ /* 0x000fe20000400000 */
[----:B------:R-:W1:Y:S01]  /*0860*/  MUFU.EX2 R7, R22 ;  /* 0x0000001600077308 */ /* 0x000e620000000800 */
[----:B------:R-:W-:-:S02]  /*0870*/  SHF.L.U32 R25, R18, 0x10, RZ ;  /* 0x0000001012197819 */ /* 0x000fc400000006ff */
[----:B------:R-:W-:Y:S01]  /*0880*/  PRMT R4, R4, 0x7632, R4 ;  /* 0x0000763204047816 */ /* 0x000fe20000000004 */
[----:B------:R-:W-:Y:S01]  /*0890*/  @!P6 FADD R23, R23, -1 ;  /* 0xbf8000001717e421 */ /* 0x000fe20000000000 */
[----:B------:R-:W-:Y:S01]  /*08a0*/  FSETP.GEU.AND P6, PT, R20, -126, PT ;  /* 0xc2fc00001400780b */ /* 0x000fe20003fce000 */
[----:B------:R-:W-:Y:S01]  /*08b0*/  FADD R25, R25, -R14 ;  /* 0x8000000e19197221 */ /* 0x000fe20000000000 */
[----:B0-----:R-:W-:Y:S01]  /*08c0*/  @!P5 FMUL R5, R5, R5 ;  /* 0x000000050505d220 */ /* 0x001fe20000400000 */
[----:B------:R-:W-:Y:S02]  /*08d0*/  ISETP.NE.AND P5, PT, R16, R13, PT ;  /* 0x0000000d1000720c */ /* 0x000fe40003fa5270 */
[----:B------:R-:W-:Y:S01]  /*08e0*/  SHF.L.U32 R27, R4, 0x10, RZ ;  /* 0x00000010041b7819 */ /* 0x000fe200000006ff */
[----:B------:R-:W-:Y:S01]  /*08f0*/  FMUL R29, R25, 1.4426950216293334961 ;  /* 0x3fb8aa3b191d7820 */ /* 0x000fe20000400000 */
[----:B------:R-:W-:Y:S01]  /*0900*/  PRMT R8, R8, 0x7632, R8 ;  /* 0x0000763208087816 */ /* 0x000fe20000000008 */
[----:B------:R-:W-:-:S02]  /*0910*/  @!P3 FADD R5, R5, -1 ;  /* 0xbf8000000505b421 */ /* 0x000fc40000000000 */
[--C-:B------:R-:W-:Y:S01]  /*0920*/  FADD R27, R27, -R14.reuse ;  /* 0x8000000e1b1b7221 */ /* 0x100fe20000000000 */
[----:B------:R-:W-:Y:S01]  /*0930*/  FSETP.GEU.AND P3, PT, R29, -126, PT ;  /* 0xc2fc00001d00780b */ /* 0x000fe20003f6e000 */
[----:B------:R-:W-:Y:S01]  /*0940*/  IMAD.U32 R31, R8, 0x10000, RZ ;  /* 0x00010000081f7824 */ /* 0x000fe200078e00ff */
[----:B-1----:R-:W-:Y:S01]  /*0950*/  @!P2 FMUL R7, R7, R7 ;  /* 0x000000070707a220 */ /* 0x002fe20000400000 */
[----:B------:R-:W-:Y:S01]  /*0960*/  FMUL R8, R27, 1.4426950216293334961 ;  /* 0x3fb8aa3b1b087820 */ /* 0x000fe20000400000 */
[----:B------:R-:W-:Y:S01]  /*0970*/  SHF.L.U32 R25, R10, 0x10, RZ ;  /* 0x000000100a197819 */ /* 0x000fe200000006ff */
[----:B------:R-:W-:Y:S01]  /*0980*/  @!P6 FMUL R20, R20, 0.5 ;  /* 0x3f0000001414e820 */ /* 0x000fe20000400000 */
[----:B------:R-:W-:Y:S02]  /*0990*/  @!P5 FADD R7, R7, -1 ;  /* 0xbf8000000707d421 */ /* 0x000fe40000000000 */
[----:B------:R-:W-:Y:S01]  /*09a0*/  FSETP.GEU.AND P5, PT, R8, -126, PT ;  /* 0xc2fc00000800780b */ /* 0x000fe20003fae000 */
[----:B------:R-:W-:-:S02]  /*09b0*/  FADD R16, R25, -R14 ;  /* 0x8000000e19107221 */ /* 0x000fc40000000000 */
[----:B------:R-:W0:Y:S01]  /*09c0*/  MUFU.EX2 R25, R20 ;  /* 0x0000001400197308 */ /* 0x000e220000000800 */
[----:B------:R-:W-:Y:S01]  /*09d0*/  IADD3 R6, R12, 0x802, RZ ;  /* 0x000008020c067810 */ /* 0x000fe20007ffe0ff */
[----:B------:R-:W-:Y:S01]  /*09e0*/  @!P3 FMUL R29, R29, 0.5 ;  /* 0x3f0000001d1db820 */ /* 0x000fe20000400000 */
[----:B------:R-:W-:Y:S02]  /*09f0*/  @!P4 FADD R15, R15, -1 ;  /* 0xbf8000000f0fc421 */ /* 0x000fe40000000000 */
[----:B------:R-:W-:Y:S01]  /*0a00*/  ISETP.NE.AND P4, PT, R6, R13, PT ;  /* 0x0000000d0600720c */ /* 0x000fe20003f85270 */
[----:B------:R-:W-:Y:S01]  /*0a10*/  FADD R31, R31, -R14 ;  /* 0x8000000e1f1f7221 */ /* 0x000fe20000000000 */
[----:B------:R-:W-:Y:S01]  /*0a20*/  PRMT R10, R10, 0x7632, R10 ;  /* 0x000076320a0a7816 */ /* 0x000fe2000000000a */
[----:B------:R-:W1:Y:S01]  /*0a30*/  MUFU.EX2 R29, R29 ;  /* 0x0000001d001d7308 */ /* 0x000e620000000800 */
[----:B------:R-:W-:Y:S01]  /*0a40*/  PRMT R18, R18, 0x7632, R18 ;  /* 0x0000763212127816 */ /* 0x000fe20000000012 */
[----:B------:R-:W-:Y:S01]  /*0a50*/  @!P5 FMUL R8, R8, 0.5 ;  /* 0x3f0000000808d820 */ /* 0x000fe20000400000 */
[----:B------:R-:W-:Y:S01]  /*0a60*/  SHF.L.U32 R33, R10, 0x10, RZ ;  /* 0x000000100a217819 */ /* 0x000fe200000006ff */
[----:B------:R-:W-:Y:S01]  /*0a70*/  FMUL R10, R31, 1.4426950216293334961 ;  /* 0x3fb8aa3b1f0a7820 */ /* 0x000fe20000400000 */
[----:B------:R-:W-:-:S02]  /*0a80*/  SHF.L.U32 R27, R18, 0x10, RZ ;  /* 0x00000010121b7819 */ /* 0x000fc400000006ff */
[----:B------:R-:W-:Y:S01]  /*0a90*/  IADD3 R6, R12, 0x804, RZ ;  /* 0x000008040c067810 */ /* 0x000fe20007ffe0ff */
[----:B------:R-:W3:Y:S01]  /*0aa0*/  MUFU.EX2 R31, R8 ;  /* 0x00000008001f7308 */ /* 0x000ee20000000800 */
[----:B0-----:R-:W-:Y:S01]  /*0ab0*/  @!P6 FMUL R25, R25, R25 ;  /* 0x000000191919e220 */ /* 0x001fe20000400000 */
[--C-:B------:R-:W-:Y:S01]  /*0ac0*/  FADD R27, R27, -R14.reuse ;  /* 0x8000000e1b1b7221 */ /* 0x100fe20000000000 */
[----:B------:R-:W-:Y:S02]  /*0ad0*/  ISETP.NE.AND P6, PT, R6, R13, PT ;  /* 0x0000000d0600720c */ /* 0x000fe40003fc5270 */
[----:B------:R-:W-:Y:S01]  /*0ae0*/  @!P4 FADD R25, R25, -1 ;  /* 0xbf8000001919c421 */ /* 0x000fe20000000000 */
[----:B------:R-:W-:Y:S01]  /*0af0*/  FSETP.GEU.AND P4, PT, R10, -126, PT ;  /* 0xc2fc00000a00780b */ /* 0x000fe20003f8e000 */
[----:B------:R-:W-:Y:S01]  /*0b00*/  FMUL R35, R27, 1.4426950216293334961 ;  /* 0x3fb8aa3b1b237820 */ /* 0x000fe20000400000 */
[----:B------:R-:W-:Y:S01]  /*0b10*/  FADD R33, R33, -R14 ;  /* 0x8000000e21217221 */ /* 0x000fe20000000000 */
[----:B-1----:R-:W-:Y:S01]  /*0b20*/  @!P3 FMUL R29, R29, R29 ;  /* 0x0000001d1d1db220 */ /* 0x002fe20000400000 */
[----:B------:R-:W-:-:S02]  /*0b30*/  IADD3 R18, R12, 0x801, RZ ;  /* 0x000008010c127810 */ /* 0x000fc40007ffe0ff */
[----:B------:R-:W-:Y:S01]  /*0b40*/  FSETP.GEU.AND P3, PT, R35, -126, PT ;  /* 0xc2fc00002300780b */ /* 0x000fe20003f6e000 */
[----:B------:R-:W-:Y:S01]  /*0b50*/  FMUL R37, R33, 1.4426950216293334961 ;  /* 0x3fb8aa3b21257820 */ /* 0x000fe20000400000 */
[----:B---3--:R-:W-:Y:S01]  /*0b60*/  @!P5 FMUL R31, R31, R31 ;  /* 0x0000001f1f1fd220 */ /* 0x008fe20000400000 */
[----:B------:R-:W-:Y:S01]  /*0b70*/  ISETP.NE.AND P5, PT, R18, R13, PT ;  /* 0x0000000d1200720c */ /* 0x000fe20003fa5270 */
[----:B------:R-:W-:Y:S02]  /*0b80*/  @!P6 FADD R29, R29, -1 ;  /* 0xbf8000001d1de421 */ /* 0x000fe40000000000 */
[----:B------:R-:W-:Y:S01]  /*0b90*/  FSETP.GEU.AND P6, PT, R37, -126, PT ;  /* 0xc2fc00002500780b */ /* 0x000fe20003fce000 */
[----:B------:R-:W-:Y:S01]  /*0ba0*/  @!P4 FMUL R10, R10, 0.5 ;  /* 0x3f0000000a0ac820 */ /* 0x000fe20000400000 */
[----:B------:R-:W-:-:S03]  /*0bb0*/  FMUL R16, R16, 1.4426950216293334961 ;  /* 0x3fb8aa3b10107820 */ /* 0x000fc60000400000 */
[----:B------:R-:W0:Y:S02]  /*0bc0*/  MUFU.EX2 R33, R10 ;  /* 0x0000000a00217308 */ /* 0x000e240000000800 */
[----:B------:R-:W-:Y:S01]  /*0bd0*/  @!P3 FMUL R35, R35, 0.5 ;  /* 0x3f0000002323b820 */ /* 0x000fe20000400000 */
[----:B------:R-:W-:Y:S02]  /*0be0*/  FSETP.GEU.AND P2, PT, R16, -126, PT ;  /* 0xc2fc00001000780b */ /* 0x000fe40003f4e000 */
[----:B------:R-:W-:Y:S01]  /*0bf0*/  IADD3 R18, R12, 0x803, RZ ;  /* 0x000008030c127810 */ /* 0x000fe20007ffe0ff */
[----:B------:R-:W-:-:S03]  /*0c00*/  @!P5 FADD R31, R31, -1 ;  /* 0xbf8000001f1fd421 */ /* 0x000fc60000000000 */
[----:B------:R-:W-:Y:S01]  /*0c10*/  ISETP.NE.AND P5, PT, R18, R13, PT ;  /* 0x0000000d1200720c */ /* 0x000fe20003fa5270 */
[----:B------:R-:W1:Y:S01]  /*0c20*/  MUFU.EX2 R35, R35 ;  /* 0x0000002300237308 */ /* 0x000e620000000800 */
[----:B------:R-:W-:Y:S01]  /*0c30*/  @!P6 FMUL R37, R37, 0.5 ;  /* 0x3f0000002525e820 */ /* 0x000fe20000400000 */
[----:B------:R-:W-:-:S04]  /*0c40*/  IADD3 R18, R12, 0x805, RZ ;  /* 0x000008050c127810 */ /* 0x000fc80007ffe0ff */
[----:B------:R-:W-:Y:S01]  /*0c50*/  @!P2 FMUL R16, R16, 0.5 ;  /* 0x3f0000001010a820 */ /* 0x000fe20000400000 */
[----:B0-----:R-:W-:Y:S01]  /*0c60*/  @!P4 FMUL R33, R33, R33 ;  /* 0x000000212121c220 */ /* 0x001fe20000400000 */
[----:B------:R-:W0:Y:S01]  /*0c70*/  MUFU.EX2 R37, R37 ;  /* 0x0000002500257308 */ /* 0x000e220000000800 */
[----:B------:R-:W-:Y:S02]  /*0c80*/  ISETP.NE.AND P4, PT, R18, R13, PT ;  /* 0x0000000d1200720c */ /* 0x000fe40003f85270 */
[C---:B------:R-:W-:Y:S01]  /*0c90*/  IADD3 R18, R12.reuse, 0x807, RZ ;  /* 0x000008070c127810 */ /* 0x040fe20007ffe0ff */
[----:B------:R-:W-:Y:S01]  /*0ca0*/  @!P5 FADD R33, R33, -1 ;  /* 0xbf8000002121d421 */ /* 0x000fe20000000000 */
[----:B------:R-:W-:-:S03]  /*0cb0*/  IADD3 R12, R12, 0x806, RZ ;  /* 0x000008060c0c7810 */ /* 0x000fc60007ffe0ff */
[----:B------:R-:W3:Y:S01]  /*0cc0*/  MUFU.EX2 R27, R16 ;  /* 0x00000010001b7308 */ /* 0x000ee20000000800 */
[----:B------:R-:W-:Y:S01]  /*0cd0*/  ISETP.NE.AND P5, PT, R18, R13, PT ;  /* 0x0000000d1200720c */ /* 0x000fe20003fa5270 */
[----:B-1----:R-:W-:Y:S01]  /*0ce0*/  @!P3 FMUL R35, R35, R35 ;  /* 0x000000232323b220 */ /* 0x002fe20000400000 */
[----:B------:R-:W-:-:S03]  /*0cf0*/  ISETP.NE.AND P3, PT, R12, R13, PT ;  /* 0x0000000d0c00720c */ /* 0x000fc60003f65270 */
[----:B------:R-:W-:Y:S01]  /*0d00*/  @!P4 FADD R35, R35, -1 ;  /* 0xbf8000002323c421 */ /* 0x000fe20000000000 */
[----:B0-----:R-:W-:-:S07]  /*0d10*/  @!P6 FMUL R37, R37, R37 ;  /* 0x000000252525e220 */ /* 0x001fce0000400000 */
[----:B------:R-:W-:Y:S01]  /*0d20*/  @!P5 FADD R37, R37, -1 ;  /* 0xbf8000002525d421 */ /* 0x000fe20000000000 */
[----:B---3--:R-:W-:Y:S01]  /*0d30*/  @!P2 FMUL R27, R27, R27 ;  /* 0x0000001b1b1ba220 */ /* 0x008fe20000400000 */
[-C--:B--2---:R-:W-:Y:S01]  /*0d40*/  FMUL R8, R7, R0.reuse ;  /* 0x0000000007087220 */ /* 0x084fe20000400000 */
[-C--:B------:R-:W-:Y:S01]  /*0d50*/  FMUL R7, R9, R0.reuse ;  /* 0x0000000009077220 */ /* 0x080fe20000400000 */
        /* <DEDUP_REMOVED lines=10> */
[----:B------:R-:W-:Y:S01]  /*0e00*/  F2F.BF16.F32 R4, R4 ;  /* 0x0000000400047304 */ /* 0x000fe20000202000 */
[-C--:B------:R-:W-:Y:S01]  /*0e10*/  FMUL R37, R37, R0.reuse ;  /* 0x0000000025257220 */ /* 0x080fe20000400000 */
[----:B------:R-:W-:Y:S01]  /*0e20*/  @!P3 FADD R27, R27, -1 ;  /* 0xbf8000001b1bb421 */ /* 0x000fe20000000000 */
[-C--:B------:R-:W-:Y:S01]  /*0e30*/  FMUL R16, R25, R0.reuse ;  /* 0x0000000019107220 */ /* 0x080fe20000400000 */
[----:B------:R-:W-:-:S04]  /*0e40*/  FMUL R17, R29, R0 ;  /* 0x000000001d117220 */ /* 0x000fc80000400000 */
[----:B------:R-:W-:Y:S01]  /*0e50*/  F2F.BF16.F32 R6, R6 ;  /* 0x0000000600067304 */ /* 0x000fe20000202000 */
[----:B------:R-:W-:-:S07]  /*0e60*/  FMUL R0, R27, R0 ;  /* 0x000000001b007220 */ /* 0x000fce0000400000 */
[----:B------:R-:W0:Y:S08]  /*0e70*/  F2F.BF16.F32 R7, R7 ;  /* 0x0000000700077304 */ /* 0x000e300000202000 */
[----:B------:R-:W1:Y:S08]  /*0e80*/  F2F.BF16.F32 R9, R9 ;  /* 0x0000000900097304 */ /* 0x000e700000202000 */
[----:B------:R-:W-:Y:S08]  /*0e90*/  F2F.BF16.F32 R14, R14 ;  /* 0x0000000e000e7304 */ /* 0x000ff00000202000 */
[----:B------:R-:W-:Y:S08]  /*0ea0*/  F2F.BF16.F32 R10, R10 ;  /* 0x0000000a000a7304 */ /* 0x000ff00000202000 */
[----:B------:R-:W2:Y:S08]  /*0eb0*/  F2F.BF16.F32 R11, R11 ;  /* 0x0000000b000b7304 */ /* 0x000eb00000202000 */
[----:B------:R1:W3:Y:S08]  /*0ec0*/  F2F.BF16.F32 R15, R5 ;  /* 0x00000005000f7304 */ /* 0x0002f00000202000 */
[----:B------:R-:W4:Y:S08]  /*0ed0*/  F2F.BF16.F32 R31, R31 ;  /* 0x0000001f001f7304 */ /* 0x000f300000202000 */
[----:B------:R-:W5:Y:S08]  /*0ee0*/  F2F.BF16.F32 R33, R33 ;  /* 0x0000002100217304 */ /* 0x000f700000202000 */
[----:B------:R-:W0:Y:S08]  /*0ef0*/  F2F.BF16.F32 R35, R35 ;  /* 0x0000002300237304 */ /* 0x000e300000202000 */
[----:B------:R-:W0:Y:S08]  /*0f00*/  F2F.BF16.F32 R12, R37 ;  /* 0x00000025000c7304 */ /* 0x000e300000202000 */
[----:B------:R-:W1:Y:S08]  /*0f10*/  F2F.BF16.F32 R8, R8 ;  /* 0x0000000800087304 */ /* 0x000e700000202000 */
[----:B------:R-:W2:Y:S01]  /*0f20*/  F2F.BF16.F32 R16, R16 ;  /* 0x0000001000107304 */ /* 0x000ea20000202000 */
[----:B0-----:R-:W-:-:S07]  /*0f30*/  PRMT R4, R4, 0x5410, R7 ;  /* 0x0000541004047816 */ /* 0x001fce0000000007 */
[----:B------:R-:W0:Y:S01]  /*0f40*/  F2F.BF16.F32 R17, R17 ;  /* 0x0000001100117304 */ /* 0x000e220000202000 */
[----:B-1----:R-:W-:-:S07]  /*0f50*/  PRMT R5, R6, 0x5410, R9 ;  /* 0x0000541006057816 */ /* 0x002fce0000000009 */
[----:B------:R-:W1:Y:S01]  /*0f60*/  F2F.BF16.F32 R13, R0 ;  /* 0x00000000000d7304 */ /* 0x000e620000202000 */
[----:B--2---:R-:W-:Y:S02]  /*0f70*/  PRMT R6, R14, 0x5410, R11 ;  /* 0x000054100e067816 */ /* 0x004fe4000000000b */
[----:B---3--:R-:W-:Y:S02]  /*0f80*/  PRMT R7, R10, 0x5410, R15 ;  /* 0x000054100a077816 */ /* 0x008fe4000000000f */
[----:B----4-:R-:W-:Y:S02]  /*0f90*/  SHF.L.U32 R9, R31, 0x10, RZ ;  /* 0x000000101f097819 */ /* 0x010fe400000006ff */
[----:B-----5:R-:W-:Y:S01]  /*0fa0*/  SHF.L.U32 R11, R33, 0x10, RZ ;  /* 0x00000010210b7819 */ /* 0x020fe200000006ff */
[----:B------:R2:W-:Y:S01]  /*0fb0*/  @!P1 STG.E.128 [R2.64], R4 ;  /* 0x0000000402009986 */ /* 0x0005e2000c101d04 */
[----:B------:R-:W-:Y:S02]  /*0fc0*/  SHF.L.U32 R10, R35, 0x10, RZ ;  /* 0x00000010230a7819 */ /* 0x000fe400000006ff */
[----:B------:R-:W-:-:S02]  /*0fd0*/  SHF.L.U32 R12, R12, 0x10, RZ ;  /* 0x000000100c0c7819 */ /* 0x000fc400000006ff */
[----:B------:R-:W-:Y:S02]  /*0fe0*/  LOP3.LUT R8, R8, R9, RZ, 0xfc, !PT ;  /* 0x0000000908087212 */ /* 0x000fe400078efcff */
[----:B------:R-:W-:Y:S02]  /*0ff0*/  LOP3.LUT R9, R16, R11, RZ, 0xfc, !PT ;  /* 0x0000000b10097212 */ /* 0x000fe400078efcff */
[----:B0-----:R-:W-:Y:S02]  /*1000*/  LOP3.LUT R10, R17, R10, RZ, 0xfc, !PT ;  /* 0x0000000a110a7212 */ /* 0x001fe400078efcff */
[----:B-1----:R-:W-:Y:S01]  /*1010*/  LOP3.LUT R11, R13, R12, RZ, 0xfc, !PT ;  /* 0x0000000c0d0b7212 */ /* 0x002fe200078efcff */
[----:B------:R-:W-:Y:S06]  /*1020*/  @P0 EXIT ;  /* 0x000000000000094d */ /* 0x000fec0003800000 */
[----:B------:R-:W-:Y:S01]  /*1030*/  STG.E.128 [R2.64+0x1000], R8 ;  /* 0x0010000802007986 */ /* 0x000fe2000c101d04 */
[----:B------:R-:W-:Y:S05]  /*1040*/  EXIT ;  /* 0x000000000000794d */ /* 0x000fea0003800000 */
.L_x_0:
[----:B------:R-:W-:-:S00]  /*1050*/  BRA `(.L_x_0) ;  /* 0xfffffff000007947 */ /* 0x000fc0000383ffff */
[----:B------:R-:W-:-:S00]  /*1060*/  NOP ;  /* 0x0000000000007918 */ /* 0x000fc00000000000 */
        /* <DEDUP_REMOVED lines=9> */
.L_x_1:
